//
// Generated by NVIDIA NVVM Compiler
//
// Compiler Build ID: CL-36424714
// Cuda compilation tools, release 13.0, V13.0.88
// Based on NVVM 20.0.0
//

.version 9.0
.target sm_100
.address_size 64

	// .globl	_Z6kernelPfS_iii

.visible .entry _Z6kernelPfS_iii(
	.param .u64 .ptr .align 1 _Z6kernelPfS_iii_param_0,
	.param .u64 .ptr .align 1 _Z6kernelPfS_iii_param_1,
	.param .u32 _Z6kernelPfS_iii_param_2,
	.param .u32 _Z6kernelPfS_iii_param_3,
	.param .u32 _Z6kernelPfS_iii_param_4
)
{
	.reg .pred 	%p<12>;
	.reg .b32 	%r<21>;
	.reg .b32 	%f<59>;
	.reg .b64 	%rd<8>;

	ld.param.u64 	%rd3, [_Z6kernelPfS_iii_param_0];
	ld.param.u64 	%rd4, [_Z6kernelPfS_iii_param_1];
	ld.param.u32 	%r12, [_Z6kernelPfS_iii_param_2];
	ld.param.u32 	%r13, [_Z6kernelPfS_iii_param_3];
	ld.param.u32 	%r11, [_Z6kernelPfS_iii_param_4];
	mov.u32 	%r14, %ctaid.x;
	mov.u32 	%r15, %ntid.x;
	mov.u32 	%r16, %tid.x;
	mad.lo.s32 	%r1, %r14, %r15, %r16;
	mul.lo.s32 	%r17, %r13, %r12;
	setp.ge.s32 	%p1, %r1, %r17;
	setp.lt.s32 	%p2, %r11, 1;
	or.pred  	%p3, %p1, %p2;
	@%p3 bra 	$L__BB0_13;
	cvta.to.global.u64 	%rd5, %rd4;
	cvta.to.global.u64 	%rd6, %rd3;
	mul.wide.s32 	%rd7, %r1, 4;
	add.s64 	%rd1, %rd5, %rd7;
	add.s64 	%rd2, %rd6, %rd7;
	and.b32  	%r2, %r11, 15;
	setp.lt.u32 	%p4, %r11, 16;
	@%p4 bra 	$L__BB0_4;
	and.b32  	%r18, %r11, 2147483632;
	neg.s32 	%r19, %r18;
$L__BB0_3:
	.pragma "nounroll";
	ld.global.f32 	%f1, [%rd1];
	add.f32 	%f2, %f1, 0f3F800000;
	st.global.f32 	[%rd2], %f2;
	ld.global.f32 	%f3, [%rd1];
	add.f32 	%f4, %f3, 0f3F800000;
	st.global.f32 	[%rd2], %f4;
	ld.global.f32 	%f5, [%rd1];
	add.f32 	%f6, %f5, 0f3F800000;
	st.global.f32 	[%rd2], %f6;
	ld.global.f32 	%f7, [%rd1];
	add.f32 	%f8, %f7, 0f3F800000;
	st.global.f32 	[%rd2], %f8;
	ld.global.f32 	%f9, [%rd1];
	add.f32 	%f10, %f9, 0f3F800000;
	st.global.f32 	[%rd2], %f10;
	ld.global.f32 	%f11, [%rd1];
	add.f32 	%f12, %f11, 0f3F800000;
	st.global.f32 	[%rd2], %f12;
	ld.global.f32 	%f13, [%rd1];
	add.f32 	%f14, %f13, 0f3F800000;
	st.global.f32 	[%rd2], %f14;
	ld.global.f32 	%f15, [%rd1];
	add.f32 	%f16, %f15, 0f3F800000;
	st.global.f32 	[%rd2], %f16;
	ld.global.f32 	%f17, [%rd1];
	add.f32 	%f18, %f17, 0f3F800000;
	st.global.f32 	[%rd2], %f18;
	ld.global.f32 	%f19, [%rd1];
	add.f32 	%f20, %f19, 0f3F800000;
	st.global.f32 	[%rd2], %f20;
	ld.global.f32 	%f21, [%rd1];
	add.f32 	%f22, %f21, 0f3F800000;
	st.global.f32 	[%rd2], %f22;
	ld.global.f32 	%f23, [%rd1];
	add.f32 	%f24, %f23, 0f3F800000;
	st.global.f32 	[%rd2], %f24;
	ld.global.f32 	%f25, [%rd1];
	add.f32 	%f26, %f25, 0f3F800000;
	st.global.f32 	[%rd2], %f26;
	ld.global.f32 	%f27, [%rd1];
	add.f32 	%f28, %f27, 0f3F800000;
	st.global.f32 	[%rd2], %f28;
	ld.global.f32 	%f29, [%rd1];
	add.f32 	%f30, %f29, 0f3F800000;
	st.global.f32 	[%rd2], %f30;
	ld.global.f32 	%f31, [%rd1];
	add.f32 	%f32, %f31, 0f3F800000;
	st.global.f32 	[%rd2], %f32;
	add.s32 	%r19, %r19, 16;
	setp.ne.s32 	%p5, %r19, 0;
	@%p5 bra 	$L__BB0_3;
$L__BB0_4:
	setp.eq.s32 	%p6, %r2, 0;
	@%p6 bra 	$L__BB0_13;
	and.b32  	%r6, %r11, 7;
	setp.lt.u32 	%p7, %r2, 8;
	@%p7 bra 	$L__BB0_7;
	ld.global.f32 	%f33, [%rd1];
	add.f32 	%f34, %f33, 0f3F800000;
	st.global.f32 	[%rd2], %f34;
	ld.global.f32 	%f35, [%rd1];
	add.f32 	%f36, %f35, 0f3F800000;
	st.global.f32 	[%rd2], %f36;
	ld.global.f32 	%f37, [%rd1];
	add.f32 	%f38, %f37, 0f3F800000;
	st.global.f32 	[%rd2], %f38;
	ld.global.f32 	%f39, [%rd1];
	add.f32 	%f40, %f39, 0f3F800000;
	st.global.f32 	[%rd2], %f40;
	ld.global.f32 	%f41, [%rd1];
	add.f32 	%f42, %f41, 0f3F800000;
	st.global.f32 	[%rd2], %f42;
	ld.global.f32 	%f43, [%rd1];
	add.f32 	%f44, %f43, 0f3F800000;
	st.global.f32 	[%rd2], %f44;
	ld.global.f32 	%f45, [%rd1];
	add.f32 	%f46, %f45, 0f3F800000;
	st.global.f32 	[%rd2], %f46;
	ld.global.f32 	%f47, [%rd1];
	add.f32 	%f48, %f47, 0f3F800000;
	st.global.f32 	[%rd2], %f48;
$L__BB0_7:
	setp.eq.s32 	%p8, %r6, 0;
	@%p8 bra 	$L__BB0_13;
	and.b32  	%r7, %r11, 3;
	setp.lt.u32 	%p9, %r6, 4;
	@%p9 bra 	$L__BB0_10;
	ld.global.f32 	%f49, [%rd1];
	add.f32 	%f50, %f49, 0f3F800000;
	st.global.f32 	[%rd2], %f50;
	ld.global.f32 	%f51, [%rd1];
	add.f32 	%f52, %f51, 0f3F800000;
	st.global.f32 	[%rd2], %f52;
	ld.global.f32 	%f53, [%rd1];
	add.f32 	%f54, %f53, 0f3F800000;
	st.global.f32 	[%rd2], %f54;
	ld.global.f32 	%f55, [%rd1];
	add.f32 	%f56, %f55, 0f3F800000;
	st.global.f32 	[%rd2], %f56;
$L__BB0_10:
	setp.eq.s32 	%p10, %r7, 0;
	@%p10 bra 	$L__BB0_13;
	neg.s32 	%r20, %r7;
$L__BB0_12:
	.pragma "nounroll";
	ld.global.f32 	%f57, [%rd1];
	add.f32 	%f58, %f57, 0f3F800000;
	st.global.f32 	[%rd2], %f58;
	add.s32 	%r20, %r20, 1;
	setp.ne.s32 	%p11, %r20, 0;
	@%p11 bra 	$L__BB0_12;
$L__BB0_13:
	ret;

}


// ===== COMPILED SASS (sm_100) =====

	.target	sm_100

	.elftype	@"ET_EXEC"


//--------------------- .note.nv.tkinfo           --------------------------
	.section	.note.nv.tkinfo,"",@"SHT_NOTE"
	.sectionflags	@"SHF_NOTE_NV_TKINFO"
	.tkinfo
        /*0018*/ 	.word	0x00000002
        /*0030*/ 	.string	""
        /*0030*/ 	.string	"ptxas"
        /*0030*/ 	.string	"Cuda compilation tools, release 13.0, V13.0.88"
        /*0030*/ 	.string	"Build cuda_13.0.r13.0/compiler.36424714_0"
        /*0030*/ 	.string	"-arch sm_100 -m 64 "



//--------------------- .note.nv.cuinfo           --------------------------
	.section	.note.nv.cuinfo,"",@"SHT_NOTE"
	.sectionflags	@"SHF_NOTE_NV_CUINFO"
        /*0018*/ 	.short	0x0002
        /*001a*/ 	.short	0x0064
        /*001c*/ 	.short	0x0082
	.zero		2


//--------------------- .nv.info                  --------------------------
	.section	.nv.info,"",@"SHT_CUDA_INFO"
	.align	4


	//----- nvinfo : EIATTR_REGCOUNT
	.align		4
        /*0000*/ 	.byte	0x04, 0x2f
        /*0002*/ 	.short	(.L_1 - .L_0)
	.align		4
.L_0:
        /*0004*/ 	.word	index@(_Z6kernelPfS_iii)
        /*0008*/ 	.word	0x00000010


	//----- nvinfo : EIATTR_FRAME_SIZE
	.align		4
.L_1:
        /*000c*/ 	.byte	0x04, 0x11
        /*000e*/ 	.short	(.L_3 - .L_2)
	.align		4
.L_2:
        /*0010*/ 	.word	index@(_Z6kernelPfS_iii)
        /*0014*/ 	.word	0x00000000


	//----- nvinfo : EIATTR_MIN_STACK_SIZE
	.align		4
.L_3:
        /*0018*/ 	.byte	0x04, 0x12
        /*001a*/ 	.short	(.L_5 - .L_4)
	.align		4
.L_4:
        /*001c*/ 	.word	index@(_Z6kernelPfS_iii)
        /*0020*/ 	.word	0x00000000
.L_5:


//--------------------- .nv.compat                --------------------------
	.section	.nv.compat,"",@"SHT_CUDA_COMPAT_INFO"
	.align	4
        /*0000*/ 	.byte	0x02, 0x09, 0x00, 0x00, 0x02, 0x02, 0x01, 0x00, 0x02, 0x05, 0x05, 0x00, 0x03, 0x07, 0x01, 0x01
        /*0010*/ 	.byte	0x02, 0x03, 0x00, 0x00, 0x02, 0x06, 0x01, 0x00, 0x04, 0x0b, 0x08, 0x00, 0x09, 0x00, 0x00, 0x00
        /*0020*/ 	.byte	0x00, 0x00, 0x00, 0x00


//--------------------- .nv.info._Z6kernelPfS_iii --------------------------
	.section	.nv.info._Z6kernelPfS_iii,"",@"SHT_CUDA_INFO"
	.sectionflags	@""
	.align	4


	//----- nvinfo : EIATTR_CUDA_API_VERSION
	.align		4
        /*0000*/ 	.byte	0x04, 0x37
        /*0002*/ 	.short	(.L_7 - .L_6)
.L_6:
        /*0004*/ 	.word	0x00000082


	//----- nvinfo : EIATTR_KPARAM_INFO
	.align		4
.L_7:
        /*0008*/ 	.byte	0x04, 0x17
        /*000a*/ 	.short	(.L_9 - .L_8)
.L_8:
        /*000c*/ 	.word	0x00000000
        /*0010*/ 	.short	0x0004
        /*0012*/ 	.short	0x0018
        /*0014*/ 	.byte	0x00, 0xf0, 0x11, 0x00


	//----- nvinfo : EIATTR_KPARAM_INFO
	.align		4
.L_9:
        /*0018*/ 	.byte	0x04, 0x17
        /*001a*/ 	.short	(.L_11 - .L_10)
.L_10:
        /*001c*/ 	.word	0x00000000
        /*0020*/ 	.short	0x0003
        /*0022*/ 	.short	0x0014
        /*0024*/ 	.byte	0x00, 0xf0, 0x11, 0x00


	//----- nvinfo : EIATTR_KPARAM_INFO
	.align		4
.L_11:
        /*0028*/ 	.byte	0x04, 0x17
        /*002a*/ 	.short	(.L_13 - .L_12)
.L_12:
        /*002c*/ 	.word	0x00000000
        /*0030*/ 	.short	0x0002
        /*0032*/ 	.short	0x0010
        /*0034*/ 	.byte	0x00, 0xf0, 0x11, 0x00


	//----- nvinfo : EIATTR_KPARAM_INFO
	.align		4
.L_13:
        /*0038*/ 	.byte	0x04, 0x17
        /*003a*/ 	.short	(.L_15 - .L_14)
.L_14:
        /*003c*/ 	.word	0x00000000
        /*0040*/ 	.short	0x0001
        /*0042*/ 	.short	0x0008
        /*0044*/ 	.byte	0x00, 0xf5, 0x21, 0x00


	//----- nvinfo : EIATTR_KPARAM_INFO
	.align		4
.L_15:
        /*0048*/ 	.byte	0x04, 0x17
        /*004a*/ 	.short	(.L_17 - .L_16)
.L_16:
        /*004c*/ 	.word	0x00000000
        /*0050*/ 	.short	0x0000
        /*0052*/ 	.short	0x0000
        /*0054*/ 	.byte	0x00, 0xf5, 0x21, 0x00


	//----- nvinfo : EIATTR_SPARSE_MMA_MASK
	.align		4
.L_17:
        /*0058*/ 	.byte	0x03, 0x50
        /*005a*/ 	.short	0x0000


	//----- nvinfo : EIATTR_MAXREG_COUNT
	.align		4
        /*005c*/ 	.byte	0x03, 0x1b
        /*005e*/ 	.short	0x00ff


	//----- nvinfo : EIATTR_MERCURY_ISA_VERSION
	.align		4
        /*0060*/ 	.byte	0x03, 0x5f
        /*0062*/ 	.short	0x0101


	//----- nvinfo : EIATTR_VRC_CTA_INIT_COUNT
	.align		4
        /*0064*/ 	.byte	0x02, 0x4a
	.zero		1
	.zero		1


	//----- nvinfo : EIATTR_EXIT_INSTR_OFFSETS
	.align		4
        /*0068*/ 	.byte	0x04, 0x1c
        /*006a*/ 	.short	(.L_19 - .L_18)


	//   ....[0]....
.L_18:
        /*006c*/ 	.word	0x000000a0


	//   ....[1]....
        /*0070*/ 	.word	0x00000490


	//   ....[2]....
        /*0074*/ 	.word	0x00000660


	//   ....[3]....
        /*0078*/ 	.word	0x00000770


	//   ....[4]....
        /*007c*/ 	.word	0x000007f0


	//----- nvinfo : EIATTR_CBANK_PARAM_SIZE
	.align		4
.L_19:
        /*0080*/ 	.byte	0x03, 0x19
        /*0082*/ 	.short	0x001c


	//----- nvinfo : EIATTR_PARAM_CBANK
	.align		4
        /*0084*/ 	.byte	0x04, 0x0a
        /*0086*/ 	.short	(.L_21 - .L_20)
	.align		4
.L_20:
        /*0088*/ 	.word	index@(.nv.constant0._Z6kernelPfS_iii)
        /*008c*/ 	.short	0x0380
        /*008e*/ 	.short	0x001c


	//----- nvinfo : EIATTR_SW_WAR
	.align		4
.L_21:
        /*0090*/ 	.byte	0x04, 0x36
        /*0092*/ 	.short	(.L_23 - .L_22)
.L_22:
        /*0094*/ 	.word	0x00000008
.L_23:


//--------------------- .nv.callgraph             --------------------------
	.section	.nv.callgraph,"",@"SHT_CUDA_CALLGRAPH"
	.align	4
	.sectionentsize	8
	.align		4
        /*0000*/ 	.word	0x00000000
	.align		4
        /*0004*/ 	.word	0xffffffff
	.align		4
        /*0008*/ 	.word	0x00000000
	.align		4
        /*000c*/ 	.word	0xfffffffe
	.align		4
        /*0010*/ 	.word	0x00000000
	.align		4
        /*0014*/ 	.word	0xfffffffd
	.align		4
        /*0018*/ 	.word	0x00000000
	.align		4
        /*001c*/ 	.word	0xfffffffc


//--------------------- .text._Z6kernelPfS_iii    --------------------------
	.section	.text._Z6kernelPfS_iii,"ax",@progbits
	.align	128
        .global         _Z6kernelPfS_iii
        .type           _Z6kernelPfS_iii,@function
        .size           _Z6kernelPfS_iii,(.L_x_6 - _Z6kernelPfS_iii)
        .other          _Z6kernelPfS_iii,@"STO_CUDA_ENTRY STV_DEFAULT"
_Z6kernelPfS_iii:
.text._Z6kernelPfS_iii:
[----:B------:R-:W-:Y:S01]  /*0000*/  LDC R1, c[0x0][0x37c] ;  /* 0x0000df00ff017b82 */ /* 0x000fe20000000800 */
[----:B------:R-:W0:Y:S07]  /*0010*/  S2R R2, SR_TID.X ;  /* 0x0000000000027919 */ /* 0x000e2e0000002100 */
[----:B------:R-:W0:Y:S01]  /*0020*/  S2UR UR6, SR_CTAID.X ;  /* 0x00000000000679c3 */ /* 0x000e220000002500 */
[----:B------:R-:W1:Y:S07]  /*0030*/  LDCU.64 UR4, c[0x0][0x390] ;  /* 0x00007200ff0477ac */ /* 0x000e6e0008000a00 */
[----:B------:R-:W0:Y:S08]  /*0040*/  LDC R7, c[0x0][0x360] ;  /* 0x0000d800ff077b82 */ /* 0x000e300000000800 */
[----:B------:R-:W2:Y:S01]  /*0050*/  LDC R0, c[0x0][0x398] ;  /* 0x0000e600ff007b82 */ /* 0x000ea20000000800 */
[----:B-1----:R-:W-:Y:S01]  /*0060*/  UIMAD UR4, UR5, UR4, URZ ;  /* 0x00000004050472a4 */ /* 0x002fe2000f8e02ff */
[----:B0-----:R-:W-:Y:S01]  /*0070*/  IMAD R7, R7, UR6, R2 ;  /* 0x0000000607077c24 */ /* 0x001fe2000f8e0202 */
[----:B--2---:R-:W-:-:S04]  /*0080*/  ISETP.GE.AND P0, PT, R0, 0x1, PT ;  /* 0x000000010000780c */ /* 0x004fc80003f06270 */
[----:B------:R-:W-:-:S13]  /*0090*/  ISETP.GE.OR P0, PT, R7, UR4, !P0 ;  /* 0x0000000407007c0c */ /* 0x000fda000c706670 */
[----:B------:R-:W-:Y:S05]  /*00a0*/  @P0 EXIT ;  /* 0x000000000000094d */ /* 0x000fea0003800000 */
[----:B------:R-:W0:Y:S01]  /*00b0*/  LDC.64 R2, c[0x0][0x388] ;  /* 0x0000e200ff027b82 */ /* 0x000e220000000a00 */
[C---:B------:R-:W-:Y:S01]  /*00c0*/  ISETP.GE.U32.AND P1, PT, R0.reuse, 0x10, PT ;  /* 0x000000100000780c */ /* 0x040fe20003f26070 */
[----:B------:R-:W1:Y:S01]  /*00d0*/  LDCU.64 UR4, c[0x0][0x358] ;  /* 0x00006b00ff0477ac */ /* 0x000e620008000a00 */
[----:B------:R-:W-:-:S04]  /*00e0*/  LOP3.LUT R10, R0, 0xf, RZ, 0xc0, !PT ;  /* 0x0000000f000a7812 */ /* 0x000fc800078ec0ff */
[----:B------:R-:W-:Y:S01]  /*00f0*/  ISETP.NE.AND P0, PT, R10, RZ, PT ;  /* 0x000000ff0a00720c */ /* 0x000fe20003f05270 */
[----:B------:R-:W2:Y:S01]  /*0100*/  LDC.64 R4, c[0x0][0x380] ;  /* 0x0000e000ff047b82 */ /* 0x000ea20000000a00 */
[----:B0-----:R-:W-:-:S04]  /*0110*/  IMAD.WIDE R2, R7, 0x4, R2 ;  /* 0x0000000407027825 */ /* 0x001fc800078e0202 */
[----:B--2---:R-:W-:Y:S01]  /*0120*/  IMAD.WIDE R4, R7, 0x4, R4 ;  /* 0x0000000407047825 */ /* 0x004fe200078e0204 */
[----:B-1----:R-:W-:Y:S06]  /*0130*/  @!P1 BRA `(.L_x_0) ;  /* 0x0000000000d49947 */ /* 0x002fec0003800000 */
[----:B------:R-:W-:-:S04]  /*0140*/  LOP3.LUT R6, R0, 0x7ffffff0, RZ, 0xc0, !PT ;  /* 0x7ffffff000067812 */ /* 0x000fc800078ec0ff */
[----:B------:R-:W-:-:S07]  /*0150*/  IADD3 R6, PT, PT, -R6, RZ, RZ ;  /* 0x000000ff06067210 */ /* 0x000fce0007ffe1ff */
.L_x_1:
[----:B0-----:R-:W2:Y:S02]  /*0160*/  LDG.E R7, desc[UR4][R2.64] ;  /* 0x0000000402077981 */ /* 0x001ea4000c1e1900 */
[----:B--2---:R-:W-:-:S05]  /*0170*/  FADD R7, R7, 1 ;  /* 0x3f80000007077421 */ /* 0x004fca0000000000 */
[----:B------:R0:W-:Y:S04]  /*0180*/  STG.E desc[UR4][R4.64], R7 ;  /* 0x0000000704007986 */ /* 0x0001e8000c101904 */
[----:B------:R-:W2:Y:S02]  /*0190*/  LDG.E R8, desc[UR4][R2.64] ;  /* 0x0000000402087981 */ /* 0x000ea4000c1e1900 */
[----:B--2---:R-:W-:-:S05]  /*01a0*/  FADD R9, R8, 1 ;  /* 0x3f80000008097421 */ /* 0x004fca0000000000 */
[----:B------:R1:W-:Y:S04]  /*01b0*/  STG.E desc[UR4][R4.64], R9 ;  /* 0x0000000904007986 */ /* 0x0003e8000c101904 */
[----:B------:R-:W2:Y:S02]  /*01c0*/  LDG.E R8, desc[UR4][R2.64] ;  /* 0x0000000402087981 */ /* 0x000ea4000c1e1900 */
[----:B--2---:R-:W-:-:S05]  /*01d0*/  FADD R11, R8, 1 ;  /* 0x3f800000080b7421 */ /* 0x004fca0000000000 */
[----:B------:R2:W-:Y:S04]  /*01e0*/  STG.E desc[UR4][R4.64], R11 ;  /* 0x0000000b04007986 */ /* 0x0005e8000c101904 */
[----:B------:R-:W3:Y:S02]  /*01f0*/  LDG.E R8, desc[UR4][R2.64] ;  /* 0x0000000402087981 */ /* 0x000ee4000c1e1900 */
[----:B---3--:R-:W-:-:S05]  /*0200*/  FADD R13, R8, 1 ;  /* 0x3f800000080d7421 */ /* 0x008fca0000000000 */
[----:B------:R3:W-:Y:S04]  /*0210*/  STG.E desc[UR4][R4.64], R13 ;  /* 0x0000000d04007986 */ /* 0x0007e8000c101904 */
[----:B------:R-:W0:Y:S02]  /*0220*/  LDG.E R8, desc[UR4][R2.64] ;  /* 0x0000000402087981 */ /* 0x000e24000c1e1900 */
[----:B0-----:R-:W-:-:S05]  /*0230*/  FADD R7, R8, 1 ;  /* 0x3f80000008077421 */ /* 0x001fca0000000000 */
[----:B------:R0:W-:Y:S04]  /*0240*/  STG.E desc[UR4][R4.64], R7 ;  /* 0x0000000704007986 */ /* 0x0001e8000c101904 */
[----:B------:R-:W1:Y:S02]  /*0250*/  LDG.E R8, desc[UR4][R2.64] ;  /* 0x0000000402087981 */ /* 0x000e64000c1e1900 */
[----:B-1----:R-:W-:-:S05]  /*0260*/  FADD R9, R8, 1 ;  /* 0x3f80000008097421 */ /* 0x002fca0000000000 */
        /* <DEDUP_REMOVED lines=25> */
[----:B------:R-:W2:Y:S01]  /*0400*/  LDG.E R8, desc[UR4][R2.64] ;  /* 0x0000000402087981 */ /* 0x000ea2000c1e1900 */
[----:B------:R-:W-:Y:S01]  /*0410*/  IADD3 R6, PT, PT, R6, 0x10, RZ ;  /* 0x0000001006067810 */ /* 0x000fe20007ffe0ff */
[----:B--2---:R-:W-:-:S05]  /*0420*/  FADD R11, R8, 1 ;  /* 0x3f800000080b7421 */ /* 0x004fca0000000000 */
[----:B------:R0:W-:Y:S04]  /*0430*/  STG.E desc[UR4][R4.64], R11 ;  /* 0x0000000b04007986 */ /* 0x0001e8000c101904 */
[----:B------:R-:W3:Y:S01]  /*0440*/  LDG.E R8, desc[UR4][R2.64] ;  /* 0x0000000402087981 */ /* 0x000ee2000c1e1900 */
[----:B------:R-:W-:Y:S01]  /*0450*/  ISETP.NE.AND P1, PT, R6, RZ, PT ;  /* 0x000000ff0600720c */ /* 0x000fe20003f25270 */
[----:B---3--:R-:W-:-:S05]  /*0460*/  FADD R13, R8, 1 ;  /* 0x3f800000080d7421 */ /* 0x008fca0000000000 */
[----:B------:R0:W-:Y:S07]  /*0470*/  STG.E desc[UR4][R4.64], R13 ;  /* 0x0000000d04007986 */ /* 0x0001ee000c101904 */
[----:B------:R-:W-:Y:S05]  /*0480*/  @P1 BRA `(.L_x_1) ;  /* 0xfffffffc00341947 */ /* 0x000fea000383ffff */
.L_x_0:
[----:B------:R-:W-:Y:S05]  /*0490*/  @!P0 EXIT ;  /* 0x000000000000894d */ /* 0x000fea0003800000 */
[----:B------:R-:W-:Y:S02]  /*04a0*/  ISETP.GE.U32.AND P0, PT, R10, 0x8, PT ;  /* 0x000000080a00780c */ /* 0x000fe40003f06070 */
[----:B------:R-:W-:-:S04]  /*04b0*/  LOP3.LUT R8, R0, 0x7, RZ, 0xc0, !PT ;  /* 0x0000000700087812 */ /* 0x000fc800078ec0ff */
[----:B------:R-:W-:-:S07]  /*04c0*/  ISETP.NE.AND P1, PT, R8, RZ, PT ;  /* 0x000000ff0800720c */ /* 0x000fce0003f25270 */
[----:B------:R-:W-:Y:S06]  /*04d0*/  @!P0 BRA `(.L_x_2) ;  /* 0x0000000000608947 */ /* 0x000fec0003800000 */
[----:B------:R-:W0:Y:S02]  /*04e0*/  LDG.E R6, desc[UR4][R2.64] ;  /* 0x0000000402067981 */ /* 0x000e24000c1e1900 */
[----:B0-----:R-:W-:-:S05]  /*04f0*/  FADD R7, R6, 1 ;  /* 0x3f80000006077421 */ /* 0x001fca0000000000 */
        /* <DEDUP_REMOVED lines=21> */
[----:B------:R4:W-:Y:S02]  /*0650*/  STG.E desc[UR4][R4.64], R13 ;  /* 0x0000000d04007986 */ /* 0x0009e4000c101904 */
.L_x_2:
[----:B------:R-:W-:Y:S05]  /*0660*/  @!P1 EXIT ;  /* 0x000000000000994d */ /* 0x000fea0003800000 */
[----:B------:R-:W-:Y:S02]  /*0670*/  ISETP.GE.U32.AND P0, PT, R8, 0x4, PT ;  /* 0x000000040800780c */ /* 0x000fe40003f06070 */
[----:B------:R-:W-:-:S04]  /*0680*/  LOP3.LUT R0, R0, 0x3, RZ, 0xc0, !PT ;  /* 0x0000000300007812 */ /* 0x000fc800078ec0ff */
[----:B------:R-:W-:-:S07]  /*0690*/  ISETP.NE.AND P1, PT, R0, RZ, PT ;  /* 0x000000ff0000720c */ /* 0x000fce0003f25270 */
[----:B------:R-:W-:Y:S06]  /*06a0*/  @!P0 BRA `(.L_x_3) ;  /* 0x0000000000308947 */ /* 0x000fec0003800000 */
[----:B------:R-:W0:Y:S02]  /*06b0*/  LDG.E R6, desc[UR4][R2.64] ;  /* 0x0000000402067981 */ /* 0x000e24000c1e1900 */
[----:B0---4-:R-:W-:-:S05]  /*06c0*/  FADD R7, R6, 1 ;  /* 0x3f80000006077421 */ /* 0x011fca0000000000 */
[----:B------:R1:W-:Y:S04]  /*06d0*/  STG.E desc[UR4][R4.64], R7 ;  /* 0x0000000704007986 */ /* 0x0003e8000c101904 */
[----:B------:R-:W2:Y:S02]  /*06e0*/  LDG.E R6, desc[UR4][R2.64] ;  /* 0x0000000402067981 */ /* 0x000ea4000c1e1900 */
[----:B--2---:R-:W-:-:S05]  /*06f0*/  FADD R9, R6, 1 ;  /* 0x3f80000006097421 */ /* 0x004fca0000000000 */
[----:B------:R1:W-:Y:S04]  /*0700*/  STG.E desc[UR4][R4.64], R9 ;  /* 0x0000000904007986 */ /* 0x0003e8000c101904 */
[----:B------:R-:W2:Y:S02]  /*0710*/  LDG.E R6, desc[UR4][R2.64] ;  /* 0x0000000402067981 */ /* 0x000ea4000c1e1900 */
[----:B--2---:R-:W-:-:S05]  /*0720*/  FADD R11, R6, 1 ;  /* 0x3f800000060b7421 */ /* 0x004fca0000000000 */
[----:B------:R1:W-:Y:S04]  /*0730*/  STG.E desc[UR4][R4.64], R11 ;  /* 0x0000000b04007986 */ /* 0x0003e8000c101904 */
[----:B------:R-:W2:Y:S02]  /*0740*/  LDG.E R6, desc[UR4][R2.64] ;  /* 0x0000000402067981 */ /* 0x000ea4000c1e1900 */
[----:B--2---:R-:W-:-:S05]  /*0750*/  FADD R13, R6, 1 ;  /* 0x3f800000060d7421 */ /* 0x004fca0000000000 */
[----:B------:R1:W-:Y:S02]  /*0760*/  STG.E desc[UR4][R4.64], R13 ;  /* 0x0000000d04007986 */ /* 0x0003e4000c101904 */
.L_x_3:
[----:B------:R-:W-:Y:S05]  /*0770*/  @!P1 EXIT ;  /* 0x000000000000994d */ /* 0x000fea0003800000 */
[----:B------:R-:W-:-:S07]  /*0780*/  IADD3 R0, PT, PT, -R0, RZ, RZ ;  /* 0x000000ff00007210 */ /* 0x000fce0007ffe1ff */
.L_x_4:
[----:B------:R-:W0:Y:S01]  /*0790*/  LDG.E R6, desc[UR4][R2.64] ;  /* 0x0000000402067981 */ /* 0x000e22000c1e1900 */
[----:B------:R-:W-:-:S04]  /*07a0*/  IADD3 R0, PT, PT, R0, 0x1, RZ ;  /* 0x0000000100007810 */ /* 0x000fc80007ffe0ff */
[----:B------:R-:W-:Y:S01]  /*07b0*/  ISETP.NE.AND P0, PT, R0, RZ, PT ;  /* 0x000000ff0000720c */ /* 0x000fe20003f05270 */
[----:B012-4-:R-:W-:-:S05]  /*07c0*/  FADD R7, R6, 1 ;  /* 0x3f80000006077421 */ /* 0x017fca0000000000 */
[----:B------:R2:W-:Y:S07]  /*07d0*/  STG.E desc[UR4][R4.64], R7 ;  /* 0x0000000704007986 */ /* 0x0005ee000c101904 */
[----:B------:R-:W-:Y:S05]  /*07e0*/  @P0 BRA `(.L_x_4) ;  /* 0xfffffffc00e80947 */ /* 0x000fea000383ffff */
[----:B------:R-:W-:Y:S05]  /*07f0*/  EXIT ;  /* 0x000000000000794d */ /* 0x000fea0003800000 */
.L_x_5:
[----:B------:R-:W-:-:S00]  /*0800*/  BRA `(.L_x_5) ;  /* 0xfffffffc00fc7947 */ /* 0x000fc0000383ffff */
[----:B------:R-:W-:-:S00]  /*0810*/  NOP ;  /* 0x0000000000007918 */ /* 0x000fc00000000000 */
        /* <DEDUP_REMOVED lines=14> */
.L_x_6:


//--------------------- .nv.shared.reserved.0     --------------------------
	.section	.nv.shared.reserved.0,"aw",@nobits
	.weak		__nv_reservedSMEM_offset_0_alias
	.size		__nv_reservedSMEM_offset_0_alias, 0, 64
	.other		__nv_reservedSMEM_offset_0_alias,@"STO_CUDA_RESERVED_SHARED STV_DEFAULT"
__nv_reservedSMEM_offset_0_alias:
	.zero		0
	.zero		64


//--------------------- .nv.constant0._Z6kernelPfS_iii --------------------------
	.section	.nv.constant0._Z6kernelPfS_iii,"a",@progbits
	.sectionflags	@""
	.align	4
.nv.constant0._Z6kernelPfS_iii:
	.zero		924


//--------------------- SYMBOLS --------------------------

	.type		.nv.reservedSmem.offset0,@object
	.size		.nv.reservedSmem.offset0,0x4
